	.headerflags	@"EF_CUDA_TEXMODE_UNIFIED EF_CUDA_64BIT_ADDRESS EF_CUDA_ACCELERATORS EF_CUDA_SM90 EF_CUDA_VIRTUAL_SM(EF_CUDA_SM90)"
	.elftype	@"ET_EXEC"


//--------------------- .nv.info                  --------------------------
	.section	.nv.info,"",@"SHT_CUDA_INFO"
	.align	4


	//----- nvinfo : EIATTR_REGCOUNT
	.align		4
        /*0000*/ 	.byte	0x04, 0x2f
        /*0002*/ 	.short	(.L_3 - .L_2)
	.align		4
.L_2:
        /*0004*/ 	.word	index@(triton_poi_fused__native_batch_norm_legit_no_training_relu_46)
        /*0008*/ 	.word	0x00000010


	//----- nvinfo : EIATTR_MIN_STACK_SIZE
	.align		4
.L_3:
        /*000c*/ 	.byte	0x04, 0x12
        /*000e*/ 	.short	(.L_5 - .L_4)
	.align		4
.L_4:
        /*0010*/ 	.word	index@(triton_poi_fused__native_batch_norm_legit_no_training_relu_46)
        /*0014*/ 	.word	0x00000000


	//----- nvinfo : EIATTR_FRAME_SIZE
	.align		4
.L_5:
        /*0018*/ 	.byte	0x04, 0x11
        /*001a*/ 	.short	(.L_7 - .L_6)
	.align		4
.L_6:
        /*001c*/ 	.word	index@(triton_poi_fused__native_batch_norm_legit_no_training_relu_46)
        /*0020*/ 	.word	0x00000000


	//----- nvinfo : EIATTR_MIN_STACK_SIZE
	.align		4
.L_7:
        /*0024*/ 	.byte	0x04, 0x12
        /*0026*/ 	.short	(.L_9 - .L_8)
	.align		4
.L_8:
        /*0028*/ 	.word	index@(triton_poi_fused__native_batch_norm_legit_no_training_relu_46)
        /*002c*/ 	.word	0x00000000
.L_9:


//--------------------- .nv.info.triton_poi_fused__native_batch_norm_legit_no_training_relu_46 --------------------------
	.section	.nv.info.triton_poi_fused__native_batch_norm_legit_no_training_relu_46,"",@"SHT_CUDA_INFO"
	.sectionflags	@""
	.align	4


	//----- nvinfo : EIATTR_CUDA_API_VERSION
	.align		4
        /*0000*/ 	.byte	0x04, 0x37
        /*0002*/ 	.short	(.L_11 - .L_10)
.L_10:
        /*0004*/ 	.word	0x0000007c


	//----- nvinfo : EIATTR_KPARAM_INFO
	.align		4
.L_11:
        /*0008*/ 	.byte	0x04, 0x17
        /*000a*/ 	.short	(.L_13 - .L_12)
.L_12:
        /*000c*/ 	.word	0x00000000
        /*0010*/ 	.short	0x0006
        /*0012*/ 	.short	0x0030
        /*0014*/ 	.byte	0x00, 0xf0, 0x11, 0x00


	//----- nvinfo : EIATTR_KPARAM_INFO
	.align		4
.L_13:
        /*0018*/ 	.byte	0x04, 0x17
        /*001a*/ 	.short	(.L_15 - .L_14)
.L_14:
        /*001c*/ 	.word	0x00000000
        /*0020*/ 	.short	0x0005
        /*0022*/ 	.short	0x0028
        /*0024*/ 	.byte	0x00, 0xf4, 0x21, 0x00


	//----- nvinfo : EIATTR_KPARAM_INFO
	.align		4
.L_15:
        /*0028*/ 	.byte	0x04, 0x17
        /*002a*/ 	.short	(.L_17 - .L_16)
.L_16:
        /*002c*/ 	.word	0x00000000
        /*0030*/ 	.short	0x0004
        /*0032*/ 	.short	0x0020
        /*0034*/ 	.byte	0x00, 0xf4, 0x21, 0x00


	//----- nvinfo : EIATTR_KPARAM_INFO
	.align		4
.L_17:
        /*0038*/ 	.byte	0x04, 0x17
        /*003a*/ 	.short	(.L_19 - .L_18)
.L_18:
        /*003c*/ 	.word	0x00000000
        /*0040*/ 	.short	0x0003
        /*0042*/ 	.short	0x0018
        /*0044*/ 	.byte	0x00, 0xf4, 0x21, 0x00


	//----- nvinfo : EIATTR_KPARAM_INFO
	.align		4
.L_19:
        /*0048*/ 	.byte	0x04, 0x17
        /*004a*/ 	.short	(.L_21 - .L_20)
.L_20:
        /*004c*/ 	.word	0x00000000
        /*0050*/ 	.short	0x0002
        /*0052*/ 	.short	0x0010
        /*0054*/ 	.byte	0x00, 0xf4, 0x21, 0x00


	//----- nvinfo : EIATTR_KPARAM_INFO
	.align		4
.L_21:
        /*0058*/ 	.byte	0x04, 0x17
        /*005a*/ 	.short	(.L_23 - .L_22)
.L_22:
        /*005c*/ 	.word	0x00000000
        /*0060*/ 	.short	0x0001
        /*0062*/ 	.short	0x0008
        /*0064*/ 	.byte	0x00, 0xf4, 0x21, 0x00


	//----- nvinfo : EIATTR_KPARAM_INFO
	.align		4
.L_23:
        /*0068*/ 	.byte	0x04, 0x17
        /*006a*/ 	.short	(.L_25 - .L_24)
.L_24:
        /*006c*/ 	.word	0x00000000
        /*0070*/ 	.short	0x0000
        /*0072*/ 	.short	0x0000
        /*0074*/ 	.byte	0x00, 0xf4, 0x21, 0x00


	//----- nvinfo : EIATTR_SPARSE_MMA_MASK
	.align		4
.L_25:
        /*0078*/ 	.byte	0x03, 0x50
        /*007a*/ 	.short	0x0000


	//----- nvinfo : EIATTR_MAXREG_COUNT
	.align		4
        /*007c*/ 	.byte	0x03, 0x1b
        /*007e*/ 	.short	0x00ff


	//----- nvinfo : EIATTR_EXIT_INSTR_OFFSETS
	.align		4
        /*0080*/ 	.byte	0x04, 0x1c
        /*0082*/ 	.short	(.L_27 - .L_26)


	//   ....[0]....
.L_26:
        /*0084*/ 	.word	0x000002f0


	//----- nvinfo : EIATTR_REQNTID
	.align		4
.L_27:
        /*0088*/ 	.byte	0x04, 0x10
        /*008a*/ 	.short	(.L_29 - .L_28)
.L_28:
        /*008c*/ 	.word	0x00000080
        /*0090*/ 	.word	0x00000001
        /*0094*/ 	.word	0x00000001


	//----- nvinfo : EIATTR_CBANK_PARAM_SIZE
	.align		4
.L_29:
        /*0098*/ 	.byte	0x03, 0x19
        /*009a*/ 	.short	0x0034


	//----- nvinfo : EIATTR_PARAM_CBANK
	.align		4
        /*009c*/ 	.byte	0x04, 0x0a
        /*009e*/ 	.short	(.L_31 - .L_30)
	.align		4
.L_30:
        /*00a0*/ 	.word	index@(.nv.constant0.triton_poi_fused__native_batch_norm_legit_no_training_relu_46)
        /*00a4*/ 	.short	0x0210
        /*00a6*/ 	.short	0x0034


	//----- nvinfo : EIATTR_SW_WAR
	.align		4
.L_31:
        /*00a8*/ 	.byte	0x04, 0x36
        /*00aa*/ 	.short	(.L_33 - .L_32)
.L_32:
        /*00ac*/ 	.word	0x00000008
.L_33:


//--------------------- .nv.callgraph             --------------------------
	.section	.nv.callgraph,"",@"SHT_CUDA_CALLGRAPH"
	.align	4
	.sectionentsize	8
	.align		4
        /*0000*/ 	.word	0x00000000
	.align		4
        /*0004*/ 	.word	0xffffffff
	.align		4
        /*0008*/ 	.word	0x00000000
	.align		4
        /*000c*/ 	.word	0xfffffffe
	.align		4
        /*0010*/ 	.word	0x00000000
	.align		4
        /*0014*/ 	.word	0xfffffffd
	.align		4
        /*0018*/ 	.word	0x00000000
	.align		4
        /*001c*/ 	.word	0xfffffffc


//--------------------- .nv.constant4             --------------------------
	.section	.nv.constant4,"a",@progbits
	.align	8
	.align		8
.nv.constant4:
        /*0000*/ 	.dword	_$_str
	.align		8
        /*0008*/ 	.dword	_$_str_$_2


//--------------------- .text.triton_poi_fused__native_batch_norm_legit_no_training_relu_46 --------------------------
	.section	.text.triton_poi_fused__native_batch_norm_legit_no_training_relu_46,"ax",@progbits
	.align	128
        .global         triton_poi_fused__native_batch_norm_legit_no_training_relu_46
        .type           triton_poi_fused__native_batch_norm_legit_no_training_relu_46,@function
        .size           triton_poi_fused__native_batch_norm_legit_no_training_relu_46,(.L_x_1 - triton_poi_fused__native_batch_norm_legit_no_training_relu_46)
        .other          triton_poi_fused__native_batch_norm_legit_no_training_relu_46,@"STO_CUDA_ENTRY STV_DEFAULT"
triton_poi_fused__native_batch_norm_legit_no_training_relu_46:
.text.triton_poi_fused__native_batch_norm_legit_no_training_relu_46:
[----:B------:R-:W-:Y:S01]  /*0000*/  LDC R1, c[0x0][0x28] ;  /* 0x00000a00ff017b82 */ /* 0x000fe20000000800 */
[----:B------:R-:W1:Y:S07]  /*0010*/  S2R R0, SR_TID.X ;  /* 0x0000000000007919 */ /* 0x000e6e0000002100 */
[----:B------:R-:W2:Y:S01]  /*0020*/  LDC.64 R6, c[0x0][0x220] ;  /* 0x00008800ff067b82 */ /* 0x000ea20000000a00 */
[----:B------:R-:W-:Y:S01]  /*0030*/  ULDC.64 UR4, c[0x0][0x208] ;  /* 0x0000820000047ab9 */ /* 0x000fe20000000a00 */
[----:B------:R-:W3:Y:S06]  /*0040*/  S2R R3, SR_CTAID.X ;  /* 0x0000000000037919 */ /* 0x000eec0000002500 */
[----:B------:R-:W4:Y:S08]  /*0050*/  LDC.64 R4, c[0x0][0x218] ;  /* 0x00008600ff047b82 */ /* 0x000f300000000a00 */
[----:B------:R-:W5:Y:S08]  /*0060*/  LDC.64 R8, c[0x0][0x228] ;  /* 0x00008a00ff087b82 */ /* 0x000f700000000a00 */
[----:B------:R-:W5:Y:S01]  /*0070*/  LDC.64 R10, c[0x0][0x230] ;  /* 0x00008c00ff0a7b82 */ /* 0x000f620000000a00 */
[----:B-1----:R-:W-:-:S02]  /*0080*/  LOP3.LUT R0, R0, 0x7f, RZ, 0xc0, !PT ;  /* 0x0000007f00007812 */ /* 0x002fc400078ec0ff */
[----:B---3--:R-:W-:Y:S02]  /*0090*/  SHF.R.S32.HI R2, RZ, 0x18, R3 ;  /* 0x00000018ff027819 */ /* 0x008fe40000011403 */
[----:B------:R-:W-:Y:S02]  /*00a0*/  LEA R0, R3, R0, 0x7 ;  /* 0x0000000003007211 */ /* 0x000fe400078e38ff */
[----:B------:R-:W-:-:S04]  /*00b0*/  SGXT R3, R2, 0x1 ;  /* 0x000000010203781a */ /* 0x000fc80000000200 */
[----:B------:R-:W-:-:S04]  /*00c0*/  LEA.HI R3, R3, R0, RZ, 0x6 ;  /* 0x0000000003037211 */ /* 0x000fc800078f30ff */
[----:B------:R-:W-:-:S04]  /*00d0*/  SHF.R.S32.HI R3, RZ, 0x6, R3 ;  /* 0x00000006ff037819 */ /* 0x000fc80000011403 */
[----:B------:R-:W-:-:S04]  /*00e0*/  LEA.HI R2, R3, R3, RZ, 0x7 ;  /* 0x0000000303027211 */ /* 0x000fc800078f38ff */
[----:B------:R-:W-:-:S04]  /*00f0*/  LOP3.LUT R2, R2, 0xffffff80, RZ, 0xc0, !PT ;  /* 0xffffff8002027812 */ /* 0x000fc800078ec0ff */
[----:B------:R-:W-:Y:S02]  /*0100*/  IADD3 R13, R3, -R2, RZ ;  /* 0x80000002030d7210 */ /* 0x000fe40007ffe0ff */
[----:B------:R-:W1:Y:S03]  /*0110*/  LDC.64 R2, c[0x0][0x210] ;  /* 0x00008400ff027b82 */ /* 0x000e660000000a00 */
[----:B--2---:R-:W-:-:S06]  /*0120*/  IMAD.WIDE R6, R13, 0x4, R6 ;  /* 0x000000040d067825 */ /* 0x004fcc00078e0206 */
[----:B------:R-:W2:Y:S01]  /*0130*/  LDG.E.EL R6, desc[UR4][R6.64] ;  /* 0x0000000406067981 */ /* 0x000ea2000c2e1900 */
[----:B----4-:R-:W-:-:S04]  /*0140*/  IMAD.WIDE R4, R13, 0x4, R4 ;  /* 0x000000040d047825 */ /* 0x010fc800078e0204 */
[C---:B-----5:R-:W-:Y:S02]  /*0150*/  IMAD.WIDE R8, R13.reuse, 0x4, R8 ;  /* 0x000000040d087825 */ /* 0x060fe400078e0208 */
[----:B------:R3:W4:Y:S02]  /*0160*/  LDG.E.EL R5, desc[UR4][R4.64] ;  /* 0x0000000404057981 */ /* 0x000724000c2e1900 */
[----:B0-----:R-:W-:Y:S02]  /*0170*/  IMAD.WIDE R10, R13, 0x4, R10 ;  /* 0x000000040d0a7825 */ /* 0x001fe400078e020a */
[----:B------:R-:W5:Y:S02]  /*0180*/  LDG.E.EL R8, desc[UR4][R8.64] ;  /* 0x0000000408087981 */ /* 0x000f64000c2e1900 */
[C---:B-1----:R-:W-:Y:S02]  /*0190*/  IMAD.WIDE R2, R0.reuse, 0x4, R2 ;  /* 0x0000000400027825 */ /* 0x042fe400078e0202 */
[----:B------:R-:W5:Y:S04]  /*01a0*/  LDG.E.EL R11, desc[UR4][R10.64] ;  /* 0x000000040a0b7981 */ /* 0x000f68000c2e1900 */
[----:B------:R0:W4:Y:S01]  /*01b0*/  LDG.E R12, desc[UR4][R2.64] ;  /* 0x00000004020c7981 */ /* 0x000122000c1e1900 */
[----:B---3--:R-:W-:Y:S01]  /*01c0*/  HFMA2.MMA R4, -RZ, RZ, 1.625, 0 ;  /* 0x3e800000ff047435 */ /* 0x008fe200000001ff */
[----:B0-----:R-:W0:Y:S02]  /*01d0*/  LDC.64 R2, c[0x0][0x238] ;  /* 0x00008e00ff027b82 */ /* 0x001e240000000a00 */
[----:B0-----:R-:W-:-:S04]  /*01e0*/  IMAD.WIDE R2, R0, 0x4, R2 ;  /* 0x0000000400027825 */ /* 0x001fc800078e0202 */
[----:B--2---:R-:W-:-:S04]  /*01f0*/  FADD R6, R6, 9.9999997473787516356e-06 ;  /* 0x3727c5ac06067421 */ /* 0x004fc80000000000 */
[----:B------:R-:W0:Y:S02]  /*0200*/  MUFU.SQRT R7, R6 ;  /* 0x0000000600077308 */ /* 0x000e240000002000 */
[C---:B0-----:R-:W-:Y:S02]  /*0210*/  FSETP.GT.AND P0, PT, R7.reuse, 8.50705917302346158658e+37, PT ;  /* 0x7e8000000700780b */ /* 0x041fe40003f04000 */
[----:B------:R-:W-:-:S11]  /*0220*/  FSETP.GEU.AND P1, PT, R7, 1.175494350822287508e-38, PT ;  /* 0x008000000700780b */ /* 0x000fd60003f2e000 */
[----:B------:R-:W-:-:S04]  /*0230*/  @P0 FMUL R7, R7, 0.25 ;  /* 0x3e80000007070820 */ /* 0x000fc80000400000 */
[----:B------:R-:W-:-:S06]  /*0240*/  @!P1 FMUL R7, R7, 16777216 ;  /* 0x4b80000007079820 */ /* 0x000fcc0000400000 */
[----:B------:R-:W0:Y:S01]  /*0250*/  MUFU.RCP R7, R7 ;  /* 0x0000000700077308 */ /* 0x000e220000001000 */
[----:B------:R-:W-:Y:S01]  /*0260*/  FSEL R4, R4, 1, P0 ;  /* 0x3f80000004047808 */ /* 0x000fe20000000000 */
[----:B----4-:R-:W-:-:S04]  /*0270*/  FADD R5, R12, -R5 ;  /* 0x800000050c057221 */ /* 0x010fc80000000000 */
[----:B------:R-:W-:-:S04]  /*0280*/  @!P1 FMUL R4, R4, 16777216 ;  /* 0x4b80000004049820 */ /* 0x000fc80000400000 */
[----:B0-----:R-:W-:-:S04]  /*0290*/  FMUL R4, R7, R4 ;  /* 0x0000000407047220 */ /* 0x001fc80000400000 */
[----:B------:R-:W-:-:S04]  /*02a0*/  FMUL R4, R5, R4 ;  /* 0x0000000405047220 */ /* 0x000fc80000400000 */
[----:B-----5:R-:W-:-:S05]  /*02b0*/  FFMA R4, R8, R4, R11 ;  /* 0x0000000408047223 */ /* 0x020fca000000000b */
[----:B------:R-:W-:-:S04]  /*02c0*/  FSETP.GEU.AND P0, PT, R4, RZ, PT ;  /* 0x000000ff0400720b */ /* 0x000fc80003f0e000 */
[----:B------:R-:W-:-:S05]  /*02d0*/  FSEL R5, R4, RZ, P0 ;  /* 0x000000ff04057208 */ /* 0x000fca0000000000 */
[----:B------:R-:W-:Y:S01]  /*02e0*/  STG.E desc[UR4][R2.64], R5 ;  /* 0x0000000502007986 */ /* 0x000fe2000c101904 */
[----:B------:R-:W-:Y:S05]  /*02f0*/  EXIT ;  /* 0x000000000000794d */ /* 0x000fea0003800000 */
.L_x_0:
[----:B------:R-:W-:-:S00]  /*0300*/  BRA `(.L_x_0) ;  /* 0xfffffffc00fc7947 */ /* 0x000fc0000383ffff */
[----:B------:R-:W-:-:S00]  /*0310*/  NOP ;  /* 0x0000000000007918 */ /* 0x000fc00000000000 */
        /* <DEDUP_REMOVED lines=14> */
.L_x_1:


//--------------------- .nv.global.init           --------------------------
	.section	.nv.global.init,"aw",@progbits
.nv.global.init:
	.type		_$_str,@object
	.size		_$_str,(_$_str_$_2 - _$_str)
_$_str:
        /*0000*/ 	.byte	0x5f, 0x5f, 0x43, 0x55, 0x44, 0x41, 0x5f, 0x46, 0x54, 0x5a, 0x00
	.type		_$_str_$_2,@object
	.size		_$_str_$_2,(.L_1 - _$_str_$_2)
_$_str_$_2:
        /*000b*/ 	.byte	0x5f, 0x5f, 0x43, 0x55, 0x44, 0x41, 0x5f, 0x50, 0x52, 0x45, 0x43, 0x5f, 0x53, 0x51, 0x52, 0x54
        /*001b*/ 	.byte	0x00
.L_1:


//--------------------- .nv.constant0.triton_poi_fused__native_batch_norm_legit_no_training_relu_46 --------------------------
	.section	.nv.constant0.triton_poi_fused__native_batch_norm_legit_no_training_relu_46,"a",@progbits
	.sectionflags	@""
	.align	4
.nv.constant0.triton_poi_fused__native_batch_norm_legit_no_training_relu_46:
	.zero		580
